//
// Generated by NVIDIA NVVM Compiler
//
// Compiler Build ID: CL-36424714
// Cuda compilation tools, release 13.0, V13.0.88
// Based on NVVM 20.0.0
//

.version 9.0
.target sm_100
.address_size 64

	// .globl	_Z7kernel1iPi

.visible .entry _Z7kernel1iPi(
	.param .u32 _Z7kernel1iPi_param_0,
	.param .u64 .ptr .align 1 _Z7kernel1iPi_param_1
)
{
	.reg .pred 	%p<10>;
	.reg .b32 	%r<27>;
	.reg .b64 	%rd<16>;

	ld.param.u32 	%r16, [_Z7kernel1iPi_param_0];
	ld.param.u64 	%rd8, [_Z7kernel1iPi_param_1];
	cvta.to.global.u64 	%rd1, %rd8;
	setp.lt.s32 	%p1, %r16, 1;
	@%p1 bra 	$L__BB0_13;
	and.b32  	%r1, %r16, 15;
	setp.lt.u32 	%p2, %r16, 16;
	mov.b32 	%r24, 0;
	@%p2 bra 	$L__BB0_4;
	and.b32  	%r24, %r16, 2147483632;
	neg.s32 	%r22, %r24;
	add.s64 	%rd14, %rd1, 32;
$L__BB0_3:
	.pragma "nounroll";
	mov.b32 	%r18, 0;
	st.global.u32 	[%rd14+-32], %r18;
	st.global.u32 	[%rd14+-28], %r18;
	st.global.u32 	[%rd14+-24], %r18;
	st.global.u32 	[%rd14+-20], %r18;
	st.global.u32 	[%rd14+-16], %r18;
	st.global.u32 	[%rd14+-12], %r18;
	st.global.u32 	[%rd14+-8], %r18;
	st.global.u32 	[%rd14+-4], %r18;
	st.global.u32 	[%rd14], %r18;
	st.global.u32 	[%rd14+4], %r18;
	st.global.u32 	[%rd14+8], %r18;
	st.global.u32 	[%rd14+12], %r18;
	st.global.u32 	[%rd14+16], %r18;
	st.global.u32 	[%rd14+20], %r18;
	st.global.u32 	[%rd14+24], %r18;
	st.global.u32 	[%rd14+28], %r18;
	add.s32 	%r22, %r22, 16;
	add.s64 	%rd14, %rd14, 64;
	setp.ne.s32 	%p3, %r22, 0;
	@%p3 bra 	$L__BB0_3;
$L__BB0_4:
	setp.eq.s32 	%p4, %r1, 0;
	@%p4 bra 	$L__BB0_13;
	and.b32  	%r7, %r16, 7;
	setp.lt.u32 	%p5, %r1, 8;
	@%p5 bra 	$L__BB0_7;
	mul.wide.u32 	%rd9, %r24, 4;
	add.s64 	%rd10, %rd1, %rd9;
	mov.b32 	%r19, 0;
	st.global.u32 	[%rd10], %r19;
	st.global.u32 	[%rd10+4], %r19;
	st.global.u32 	[%rd10+8], %r19;
	st.global.u32 	[%rd10+12], %r19;
	st.global.u32 	[%rd10+16], %r19;
	st.global.u32 	[%rd10+20], %r19;
	st.global.u32 	[%rd10+24], %r19;
	st.global.u32 	[%rd10+28], %r19;
	add.s32 	%r24, %r24, 8;
$L__BB0_7:
	setp.eq.s32 	%p6, %r7, 0;
	@%p6 bra 	$L__BB0_13;
	and.b32  	%r10, %r16, 3;
	setp.lt.u32 	%p7, %r7, 4;
	@%p7 bra 	$L__BB0_10;
	mul.wide.u32 	%rd11, %r24, 4;
	add.s64 	%rd12, %rd1, %rd11;
	mov.b32 	%r20, 0;
	st.global.u32 	[%rd12], %r20;
	st.global.u32 	[%rd12+4], %r20;
	st.global.u32 	[%rd12+8], %r20;
	st.global.u32 	[%rd12+12], %r20;
	add.s32 	%r24, %r24, 4;
$L__BB0_10:
	setp.eq.s32 	%p8, %r10, 0;
	@%p8 bra 	$L__BB0_13;
	mul.wide.u32 	%rd13, %r24, 4;
	add.s64 	%rd15, %rd1, %rd13;
	neg.s32 	%r26, %r10;
$L__BB0_12:
	.pragma "nounroll";
	mov.b32 	%r21, 0;
	st.global.u32 	[%rd15], %r21;
	add.s64 	%rd15, %rd15, 4;
	add.s32 	%r26, %r26, 1;
	setp.ne.s32 	%p9, %r26, 0;
	@%p9 bra 	$L__BB0_12;
$L__BB0_13:
	ret;

}
	// .globl	_Z7kernel2iPi
.visible .entry _Z7kernel2iPi(
	.param .u32 _Z7kernel2iPi_param_0,
	.param .u64 .ptr .align 1 _Z7kernel2iPi_param_1
)
{
	.reg .pred 	%p<10>;
	.reg .b32 	%r<51>;
	.reg .b64 	%rd<16>;

	ld.param.u32 	%r17, [_Z7kernel2iPi_param_0];
	ld.param.u64 	%rd8, [_Z7kernel2iPi_param_1];
	cvta.to.global.u64 	%rd1, %rd8;
	setp.lt.s32 	%p1, %r17, 1;
	@%p1 bra 	$L__BB1_13;
	and.b32  	%r1, %r17, 15;
	setp.lt.u32 	%p2, %r17, 16;
	mov.b32 	%r47, 0;
	@%p2 bra 	$L__BB1_4;
	and.b32  	%r47, %r17, 2147483632;
	add.s64 	%rd14, %rd1, 32;
	mov.b32 	%r45, 0;
$L__BB1_3:
	.pragma "nounroll";
	st.global.u32 	[%rd14+-32], %r45;
	add.s32 	%r20, %r45, 1;
	st.global.u32 	[%rd14+-28], %r20;
	add.s32 	%r21, %r45, 2;
	st.global.u32 	[%rd14+-24], %r21;
	add.s32 	%r22, %r45, 3;
	st.global.u32 	[%rd14+-20], %r22;
	add.s32 	%r23, %r45, 4;
	st.global.u32 	[%rd14+-16], %r23;
	add.s32 	%r24, %r45, 5;
	st.global.u32 	[%rd14+-12], %r24;
	add.s32 	%r25, %r45, 6;
	st.global.u32 	[%rd14+-8], %r25;
	add.s32 	%r26, %r45, 7;
	st.global.u32 	[%rd14+-4], %r26;
	add.s32 	%r27, %r45, 8;
	st.global.u32 	[%rd14], %r27;
	add.s32 	%r28, %r45, 9;
	st.global.u32 	[%rd14+4], %r28;
	add.s32 	%r29, %r45, 10;
	st.global.u32 	[%rd14+8], %r29;
	add.s32 	%r30, %r45, 11;
	st.global.u32 	[%rd14+12], %r30;
	add.s32 	%r31, %r45, 12;
	st.global.u32 	[%rd14+16], %r31;
	add.s32 	%r32, %r45, 13;
	st.global.u32 	[%rd14+20], %r32;
	add.s32 	%r33, %r45, 14;
	st.global.u32 	[%rd14+24], %r33;
	add.s32 	%r34, %r45, 15;
	st.global.u32 	[%rd14+28], %r34;
	add.s64 	%rd14, %rd14, 64;
	add.s32 	%r45, %r45, 16;
	setp.ne.s32 	%p3, %r45, %r47;
	@%p3 bra 	$L__BB1_3;
$L__BB1_4:
	setp.eq.s32 	%p4, %r1, 0;
	@%p4 bra 	$L__BB1_13;
	and.b32  	%r6, %r17, 7;
	setp.lt.u32 	%p5, %r1, 8;
	@%p5 bra 	$L__BB1_7;
	mul.wide.u32 	%rd9, %r47, 4;
	add.s64 	%rd10, %rd1, %rd9;
	st.global.u32 	[%rd10], %r47;
	add.s32 	%r35, %r47, 1;
	st.global.u32 	[%rd10+4], %r35;
	add.s32 	%r36, %r47, 2;
	st.global.u32 	[%rd10+8], %r36;
	add.s32 	%r37, %r47, 3;
	st.global.u32 	[%rd10+12], %r37;
	add.s32 	%r38, %r47, 4;
	st.global.u32 	[%rd10+16], %r38;
	add.s32 	%r39, %r47, 5;
	st.global.u32 	[%rd10+20], %r39;
	add.s32 	%r40, %r47, 6;
	st.global.u32 	[%rd10+24], %r40;
	add.s32 	%r41, %r47, 7;
	st.global.u32 	[%rd10+28], %r41;
	add.s32 	%r47, %r47, 8;
$L__BB1_7:
	setp.eq.s32 	%p6, %r6, 0;
	@%p6 bra 	$L__BB1_13;
	and.b32  	%r9, %r17, 3;
	setp.lt.u32 	%p7, %r6, 4;
	@%p7 bra 	$L__BB1_10;
	mul.wide.u32 	%rd11, %r47, 4;
	add.s64 	%rd12, %rd1, %rd11;
	st.global.u32 	[%rd12], %r47;
	add.s32 	%r42, %r47, 1;
	st.global.u32 	[%rd12+4], %r42;
	add.s32 	%r43, %r47, 2;
	st.global.u32 	[%rd12+8], %r43;
	add.s32 	%r44, %r47, 3;
	st.global.u32 	[%rd12+12], %r44;
	add.s32 	%r47, %r47, 4;
$L__BB1_10:
	setp.eq.s32 	%p8, %r9, 0;
	@%p8 bra 	$L__BB1_13;
	mul.wide.u32 	%rd13, %r47, 4;
	add.s64 	%rd15, %rd1, %rd13;
	neg.s32 	%r49, %r9;
$L__BB1_12:
	.pragma "nounroll";
	st.global.u32 	[%rd15], %r47;
	add.s32 	%r47, %r47, 1;
	add.s64 	%rd15, %rd15, 4;
	add.s32 	%r49, %r49, 1;
	setp.ne.s32 	%p9, %r49, 0;
	@%p9 bra 	$L__BB1_12;
$L__BB1_13:
	ret;

}


// ===== COMPILED SASS (sm_100) =====

	.target	sm_100

	.elftype	@"ET_EXEC"


//--------------------- .note.nv.tkinfo           --------------------------
	.section	.note.nv.tkinfo,"",@"SHT_NOTE"
	.sectionflags	@"SHF_NOTE_NV_TKINFO"
	.tkinfo
        /*0018*/ 	.word	0x00000002
        /*0030*/ 	.string	""
        /*0030*/ 	.string	"ptxas"
        /*0030*/ 	.string	"Cuda compilation tools, release 13.0, V13.0.88"
        /*0030*/ 	.string	"Build cuda_13.0.r13.0/compiler.36424714_0"
        /*0030*/ 	.string	"-arch sm_100 -m 64 "



//--------------------- .note.nv.cuinfo           --------------------------
	.section	.note.nv.cuinfo,"",@"SHT_NOTE"
	.sectionflags	@"SHF_NOTE_NV_CUINFO"
        /*0018*/ 	.short	0x0002
        /*001a*/ 	.short	0x0064
        /*001c*/ 	.short	0x0082
	.zero		2


//--------------------- .nv.info                  --------------------------
	.section	.nv.info,"",@"SHT_CUDA_INFO"
	.align	4


	//----- nvinfo : EIATTR_REGCOUNT
	.align		4
        /*0000*/ 	.byte	0x04, 0x2f
        /*0002*/ 	.short	(.L_1 - .L_0)
	.align		4
.L_0:
        /*0004*/ 	.word	index@(_Z7kernel1iPi)
        /*0008*/ 	.word	0x0000000b


	//----- nvinfo : EIATTR_FRAME_SIZE
	.align		4
.L_1:
        /*000c*/ 	.byte	0x04, 0x11
        /*000e*/ 	.short	(.L_3 - .L_2)
	.align		4
.L_2:
        /*0010*/ 	.word	index@(_Z7kernel1iPi)
        /*0014*/ 	.word	0x00000000


	//----- nvinfo : EIATTR_REGCOUNT
	.align		4
.L_3:
        /*0018*/ 	.byte	0x04, 0x2f
        /*001a*/ 	.short	(.L_5 - .L_4)
	.align		4
.L_4:
        /*001c*/ 	.word	index@(_Z7kernel2iPi)
        /*0020*/ 	.word	0x0000001c


	//----- nvinfo : EIATTR_FRAME_SIZE
	.align		4
.L_5:
        /*0024*/ 	.byte	0x04, 0x11
        /*0026*/ 	.short	(.L_7 - .L_6)
	.align		4
.L_6:
        /*0028*/ 	.word	index@(_Z7kernel2iPi)
        /*002c*/ 	.word	0x00000000


	//----- nvinfo : EIATTR_MIN_STACK_SIZE
	.align		4
.L_7:
        /*0030*/ 	.byte	0x04, 0x12
        /*0032*/ 	.short	(.L_9 - .L_8)
	.align		4
.L_8:
        /*0034*/ 	.word	index@(_Z7kernel2iPi)
        /*0038*/ 	.word	0x00000000


	//----- nvinfo : EIATTR_MIN_STACK_SIZE
	.align		4
.L_9:
        /*003c*/ 	.byte	0x04, 0x12
        /*003e*/ 	.short	(.L_11 - .L_10)
	.align		4
.L_10:
        /*0040*/ 	.word	index@(_Z7kernel1iPi)
        /*0044*/ 	.word	0x00000000
.L_11:


//--------------------- .nv.compat                --------------------------
	.section	.nv.compat,"",@"SHT_CUDA_COMPAT_INFO"
	.align	4
        /*0000*/ 	.byte	0x02, 0x09, 0x00, 0x00, 0x02, 0x02, 0x01, 0x00, 0x02, 0x05, 0x05, 0x00, 0x03, 0x07, 0x01, 0x01
        /*0010*/ 	.byte	0x02, 0x03, 0x00, 0x00, 0x02, 0x06, 0x01, 0x00, 0x04, 0x0b, 0x08, 0x00, 0x09, 0x00, 0x00, 0x00
        /*0020*/ 	.byte	0x00, 0x00, 0x00, 0x00


//--------------------- .nv.info._Z7kernel2iPi    --------------------------
	.section	.nv.info._Z7kernel2iPi,"",@"SHT_CUDA_INFO"
	.sectionflags	@""
	.align	4


	//----- nvinfo : EIATTR_CUDA_API_VERSION
	.align		4
        /*0000*/ 	.byte	0x04, 0x37
        /*0002*/ 	.short	(.L_13 - .L_12)
.L_12:
        /*0004*/ 	.word	0x00000082


	//----- nvinfo : EIATTR_KPARAM_INFO
	.align		4
.L_13:
        /*0008*/ 	.byte	0x04, 0x17
        /*000a*/ 	.short	(.L_15 - .L_14)
.L_14:
        /*000c*/ 	.word	0x00000000
        /*0010*/ 	.short	0x0001
        /*0012*/ 	.short	0x0008
        /*0014*/ 	.byte	0x00, 0xf5, 0x21, 0x00


	//----- nvinfo : EIATTR_KPARAM_INFO
	.align		4
.L_15:
        /*0018*/ 	.byte	0x04, 0x17
        /*001a*/ 	.short	(.L_17 - .L_16)
.L_16:
        /*001c*/ 	.word	0x00000000
        /*0020*/ 	.short	0x0000
        /*0022*/ 	.short	0x0000
        /*0024*/ 	.byte	0x00, 0xf0, 0x11, 0x00


	//----- nvinfo : EIATTR_SPARSE_MMA_MASK
	.align		4
.L_17:
        /*0028*/ 	.byte	0x03, 0x50
        /*002a*/ 	.short	0x0000


	//----- nvinfo : EIATTR_MAXREG_COUNT
	.align		4
        /*002c*/ 	.byte	0x03, 0x1b
        /*002e*/ 	.short	0x00ff


	//----- nvinfo : EIATTR_MERCURY_ISA_VERSION
	.align		4
        /*0030*/ 	.byte	0x03, 0x5f
        /*0032*/ 	.short	0x0101


	//----- nvinfo : EIATTR_VRC_CTA_INIT_COUNT
	.align		4
        /*0034*/ 	.byte	0x02, 0x4a
	.zero		1
	.zero		1


	//----- nvinfo : EIATTR_EXIT_INSTR_OFFSETS
	.align		4
        /*0038*/ 	.byte	0x04, 0x1c
        /*003a*/ 	.short	(.L_19 - .L_18)


	//   ....[0]....
.L_18:
        /*003c*/ 	.word	0x00000030


	//   ....[1]....
        /*0040*/ 	.word	0x00000370


	//   ....[2]....
        /*0044*/ 	.word	0x000004e0


	//   ....[3]....
        /*0048*/ 	.word	0x000005d0


	//   ....[4]....
        /*004c*/ 	.word	0x00000680


	//----- nvinfo : EIATTR_CBANK_PARAM_SIZE
	.align		4
.L_19:
        /*0050*/ 	.byte	0x03, 0x19
        /*0052*/ 	.short	0x0010


	//----- nvinfo : EIATTR_PARAM_CBANK
	.align		4
        /*0054*/ 	.byte	0x04, 0x0a
        /*0056*/ 	.short	(.L_21 - .L_20)
	.align		4
.L_20:
        /*0058*/ 	.word	index@(.nv.constant0._Z7kernel2iPi)
        /*005c*/ 	.short	0x0380
        /*005e*/ 	.short	0x0010


	//----- nvinfo : EIATTR_SW_WAR
	.align		4
.L_21:
        /*0060*/ 	.byte	0x04, 0x36
        /*0062*/ 	.short	(.L_23 - .L_22)
.L_22:
        /*0064*/ 	.word	0x00000008
.L_23:


//--------------------- .nv.info._Z7kernel1iPi    --------------------------
	.section	.nv.info._Z7kernel1iPi,"",@"SHT_CUDA_INFO"
	.sectionflags	@""
	.align	4


	//----- nvinfo : EIATTR_CUDA_API_VERSION
	.align		4
        /*0000*/ 	.byte	0x04, 0x37
        /*0002*/ 	.short	(.L_25 - .L_24)
.L_24:
        /*0004*/ 	.word	0x00000082


	//----- nvinfo : EIATTR_KPARAM_INFO
	.align		4
.L_25:
        /*0008*/ 	.byte	0x04, 0x17
        /*000a*/ 	.short	(.L_27 - .L_26)
.L_26:
        /*000c*/ 	.word	0x00000000
        /*0010*/ 	.short	0x0001
        /*0012*/ 	.short	0x0008
        /*0014*/ 	.byte	0x00, 0xf5, 0x21, 0x00


	//----- nvinfo : EIATTR_KPARAM_INFO
	.align		4
.L_27:
        /*0018*/ 	.byte	0x04, 0x17
        /*001a*/ 	.short	(.L_29 - .L_28)
.L_28:
        /*001c*/ 	.word	0x00000000
        /*0020*/ 	.short	0x0000
        /*0022*/ 	.short	0x0000
        /*0024*/ 	.byte	0x00, 0xf0, 0x11, 0x00


	//----- nvinfo : EIATTR_SPARSE_MMA_MASK
	.align		4
.L_29:
        /*0028*/ 	.byte	0x03, 0x50
        /*002a*/ 	.short	0x0000


	//----- nvinfo : EIATTR_MAXREG_COUNT
	.align		4
        /*002c*/ 	.byte	0x03, 0x1b
        /*002e*/ 	.short	0x00ff


	//----- nvinfo : EIATTR_MERCURY_ISA_VERSION
	.align		4
        /*0030*/ 	.byte	0x03, 0x5f
        /*0032*/ 	.short	0x0101


	//----- nvinfo : EIATTR_VRC_CTA_INIT_COUNT
	.align		4
        /*0034*/ 	.byte	0x02, 0x4a
	.zero		1
	.zero		1


	//----- nvinfo : EIATTR_EXIT_INSTR_OFFSETS
	.align		4
        /*0038*/ 	.byte	0x04, 0x1c
        /*003a*/ 	.short	(.L_31 - .L_30)


	//   ....[0]....
.L_30:
        /*003c*/ 	.word	0x00000030


	//   ....[1]....
        /*0040*/ 	.word	0x00000280


	//   ....[2]....
        /*0044*/ 	.word	0x00000380


	//   ....[3]....
        /*0048*/ 	.word	0x00000440


	//   ....[4]....
        /*004c*/ 	.word	0x000004e0


	//----- nvinfo : EIATTR_CBANK_PARAM_SIZE
	.align		4
.L_31:
        /*0050*/ 	.byte	0x03, 0x19
        /*0052*/ 	.short	0x0010


	//----- nvinfo : EIATTR_PARAM_CBANK
	.align		4
        /*0054*/ 	.byte	0x04, 0x0a
        /*0056*/ 	.short	(.L_33 - .L_32)
	.align		4
.L_32:
        /*0058*/ 	.word	index@(.nv.constant0._Z7kernel1iPi)
        /*005c*/ 	.short	0x0380
        /*005e*/ 	.short	0x0010


	//----- nvinfo : EIATTR_SW_WAR
	.align		4
.L_33:
        /*0060*/ 	.byte	0x04, 0x36
        /*0062*/ 	.short	(.L_35 - .L_34)
.L_34:
        /*0064*/ 	.word	0x00000008
.L_35:


//--------------------- .nv.callgraph             --------------------------
	.section	.nv.callgraph,"",@"SHT_CUDA_CALLGRAPH"
	.align	4
	.sectionentsize	8
	.align		4
        /*0000*/ 	.word	0x00000000
	.align		4
        /*0004*/ 	.word	0xffffffff
	.align		4
        /*0008*/ 	.word	0x00000000
	.align		4
        /*000c*/ 	.word	0xfffffffe
	.align		4
        /*0010*/ 	.word	0x00000000
	.align		4
        /*0014*/ 	.word	0xfffffffd
	.align		4
        /*0018*/ 	.word	0x00000000
	.align		4
        /*001c*/ 	.word	0xfffffffc


//--------------------- .text._Z7kernel2iPi       --------------------------
	.section	.text._Z7kernel2iPi,"ax",@progbits
	.align	128
        .global         _Z7kernel2iPi
        .type           _Z7kernel2iPi,@function
        .size           _Z7kernel2iPi,(.L_x_12 - _Z7kernel2iPi)
        .other          _Z7kernel2iPi,@"STO_CUDA_ENTRY STV_DEFAULT"
_Z7kernel2iPi:
.text._Z7kernel2iPi:
[----:B------:R-:W-:Y:S08]  /*0000*/  LDC R1, c[0x0][0x37c] ;  /* 0x0000df00ff017b82 */ /* 0x000ff00000000800 */
[----:B------:R-:W0:Y:S02]  /*0010*/  LDC R4, c[0x0][0x380] ;  /* 0x0000e000ff047b82 */ /* 0x000e240000000800 */
[----:B0-----:R-:W-:-:S13]  /*0020*/  ISETP.GE.AND P0, PT, R4, 0x1, PT ;  /* 0x000000010400780c */ /* 0x001fda0003f06270 */
[----:B------:R-:W-:Y:S05]  /*0030*/  @!P0 EXIT ;  /* 0x000000000000894d */ /* 0x000fea0003800000 */
[C---:B------:R-:W-:Y:S01]  /*0040*/  ISETP.GE.U32.AND P1, PT, R4.reuse, 0x10, PT ;  /* 0x000000100400780c */ /* 0x040fe20003f26070 */
[----:B------:R-:W0:Y:S01]  /*0050*/  LDCU.64 UR6, c[0x0][0x358] ;  /* 0x00006b00ff0677ac */ /* 0x000e220008000a00 */
[----:B------:R-:W-:Y:S01]  /*0060*/  LOP3.LUT R8, R4, 0xf, RZ, 0xc0, !PT ;  /* 0x0000000f04087812 */ /* 0x000fe200078ec0ff */
[----:B------:R-:W-:-:S03]  /*0070*/  IMAD.MOV.U32 R0, RZ, RZ, RZ ;  /* 0x000000ffff007224 */ /* 0x000fc600078e00ff */
[----:B------:R-:W-:-:S07]  /*0080*/  ISETP.NE.AND P0, PT, R8, RZ, PT ;  /* 0x000000ff0800720c */ /* 0x000fce0003f05270 */
[----:B------:R-:W-:Y:S06]  /*0090*/  @!P1 BRA `(.L_x_0) ;  /* 0x0000000000b49947 */ /* 0x000fec0003800000 */
[----:B------:R-:W1:Y:S01]  /*00a0*/  LDCU.64 UR4, c[0x0][0x388] ;  /* 0x00007100ff0477ac */ /* 0x000e620008000a00 */
[----:B------:R-:W-:Y:S01]  /*00b0*/  LOP3.LUT R0, R4, 0x7ffffff0, RZ, 0xc0, !PT ;  /* 0x7ffffff004007812 */ /* 0x000fe200078ec0ff */
[----:B------:R-:W-:Y:S01]  /*00c0*/  IMAD.MOV.U32 R5, RZ, RZ, RZ ;  /* 0x000000ffff057224 */ /* 0x000fe200078e00ff */
[----:B-1----:R-:W-:-:S04]  /*00d0*/  UIADD3 UR4, UP0, UPT, UR4, 0x20, URZ ;  /* 0x0000002004047890 */ /* 0x002fc8000ff1e0ff */
[----:B------:R-:W-:Y:S02]  /*00e0*/  UIADD3.X UR5, UPT, UPT, URZ, UR5, URZ, UP0, !UPT ;  /* 0x00000005ff057290 */ /* 0x000fe400087fe4ff */
[----:B------:R-:W-:-:S04]  /*00f0*/  MOV R6, UR4 ;  /* 0x0000000400067c02 */ /* 0x000fc80008000f00 */
[----:B------:R-:W-:-:S07]  /*0100*/  IMAD.U32 R17, RZ, RZ, UR5 ;  /* 0x00000005ff117e24 */ /* 0x000fce000f8e00ff */
.L_x_1:
[----:B---3--:R-:W-:Y:S01]  /*0110*/  IMAD.MOV.U32 R2, RZ, RZ, R6 ;  /* 0x000000ffff027224 */ /* 0x008fe200078e0006 */
[----:B------:R-:W-:Y:S01]  /*0120*/  MOV R3, R17 ;  /* 0x0000001100037202 */ /* 0x000fe20000000f00 */
[C---:B------:R-:W-:Y:S01]  /*0130*/  VIADD R7, R5.reuse, 0x1 ;  /* 0x0000000105077836 */ /* 0x040fe20000000000 */
[C---:B------:R-:W-:Y:S01]  /*0140*/  IADD3 R11, PT, PT, R5.reuse, 0x3, RZ ;  /* 0x00000003050b7810 */ /* 0x040fe20007ffe0ff */
[C---:B------:R-:W-:Y:S01]  /*0150*/  VIADD R9, R5.reuse, 0x2 ;  /* 0x0000000205097836 */ /* 0x040fe20000000000 */
[C---:B------:R-:W-:Y:S01]  /*0160*/  IADD3 R17, PT, PT, R5.reuse, 0x6, RZ ;  /* 0x0000000605117810 */ /* 0x040fe20007ffe0ff */
[C---:B------:R-:W-:Y:S01]  /*0170*/  VIADD R13, R5.reuse, 0x4 ;  /* 0x00000004050d7836 */ /* 0x040fe20000000000 */
[----:B0-----:R0:W-:Y:S01]  /*0180*/  STG.E desc[UR6][R2.64+-0x1c], R7 ;  /* 0xffffe40702007986 */ /* 0x0011e2000c101906 */
[C---:B------:R-:W-:Y:S01]  /*0190*/  VIADD R15, R5.reuse, 0x5 ;  /* 0x00000005050f7836 */ /* 0x040fe20000000000 */
[C---:B------:R-:W-:Y:S01]  /*01a0*/  IADD3 R23, PT, PT, R5.reuse, 0x9, RZ ;  /* 0x0000000905177810 */ /* 0x040fe20007ffe0ff */
[C---:B------:R-:W-:Y:S01]  /*01b0*/  VIADD R19, R5.reuse, 0x7 ;  /* 0x0000000705137836 */ /* 0x040fe20000000000 */
[----:B------:R1:W-:Y:S01]  /*01c0*/  STG.E desc[UR6][R2.64+-0x18], R9 ;  /* 0xffffe80902007986 */ /* 0x0003e2000c101906 */
[C---:B------:R-:W-:Y:S01]  /*01d0*/  VIADD R21, R5.reuse, 0x8 ;  /* 0x0000000805157836 */ /* 0x040fe20000000000 */
[----:B------:R-:W-:Y:S01]  /*01e0*/  IADD3 R6, P2, PT, R2, 0x40, RZ ;  /* 0x0000004002067810 */ /* 0x000fe20007f5e0ff */
[C---:B------:R-:W-:Y:S01]  /*01f0*/  VIADD R25, R5.reuse, 0xa ;  /* 0x0000000a05197836 */ /* 0x040fe20000000000 */
[----:B------:R2:W-:Y:S04]  /*0200*/  STG.E desc[UR6][R2.64+-0x14], R11 ;  /* 0xffffec0b02007986 */ /* 0x0005e8000c101906 */
[----:B------:R3:W-:Y:S01]  /*0210*/  STG.E desc[UR6][R2.64+-0x10], R13 ;  /* 0xfffff00d02007986 */ /* 0x0007e2000c101906 */
[----:B0-----:R-:W-:-:S03]  /*0220*/  VIADD R7, R5, 0xb ;  /* 0x0000000b05077836 */ /* 0x001fc60000000000 */
[----:B------:R0:W-:Y:S01]  /*0230*/  STG.E desc[UR6][R2.64+-0xc], R15 ;  /* 0xfffff40f02007986 */ /* 0x0001e2000c101906 */
[C---:B-1----:R-:W-:Y:S01]  /*0240*/  IADD3 R9, PT, PT, R5.reuse, 0xc, RZ ;  /* 0x0000000c05097810 */ /* 0x042fe20007ffe0ff */
[C---:B--2---:R-:W-:Y:S02]  /*0250*/  VIADD R11, R5.reuse, 0xd ;  /* 0x0000000d050b7836 */ /* 0x044fe40000000000 */
[----:B------:R1:W-:Y:S01]  /*0260*/  STG.E desc[UR6][R2.64+-0x20], R5 ;  /* 0xffffe00502007986 */ /* 0x0003e2000c101906 */
[----:B---3--:R-:W-:-:S03]  /*0270*/  VIADD R13, R5, 0xe ;  /* 0x0000000e050d7836 */ /* 0x008fc60000000000 */
[----:B------:R2:W-:Y:S01]  /*0280*/  STG.E desc[UR6][R2.64+-0x8], R17 ;  /* 0xfffff81102007986 */ /* 0x0005e2000c101906 */
[----:B0-----:R-:W-:-:S03]  /*0290*/  IADD3 R15, PT, PT, R5, 0xf, RZ ;  /* 0x0000000f050f7810 */ /* 0x001fc60007ffe0ff */
[----:B------:R3:W-:Y:S01]  /*02a0*/  STG.E desc[UR6][R2.64+-0x4], R19 ;  /* 0xfffffc1302007986 */ /* 0x0007e2000c101906 */
[----:B-1----:R-:W-:-:S03]  /*02b0*/  VIADD R5, R5, 0x10 ;  /* 0x0000001005057836 */ /* 0x002fc60000000000 */
[----:B------:R3:W-:Y:S01]  /*02c0*/  STG.E desc[UR6][R2.64], R21 ;  /* 0x0000001502007986 */ /* 0x0007e2000c101906 */
[----:B--2---:R-:W-:Y:S01]  /*02d0*/  IMAD.X R17, RZ, RZ, R3, P2 ;  /* 0x000000ffff117224 */ /* 0x004fe200010e0603 */
[----:B------:R-:W-:Y:S02]  /*02e0*/  ISETP.NE.AND P1, PT, R5, R0, PT ;  /* 0x000000000500720c */ /* 0x000fe40003f25270 */
[----:B------:R3:W-:Y:S04]  /*02f0*/  STG.E desc[UR6][R2.64+0x4], R23 ;  /* 0x0000041702007986 */ /* 0x0007e8000c101906 */
[----:B------:R3:W-:Y:S04]  /*0300*/  STG.E desc[UR6][R2.64+0x8], R25 ;  /* 0x0000081902007986 */ /* 0x0007e8000c101906 */
[----:B------:R3:W-:Y:S04]  /*0310*/  STG.E desc[UR6][R2.64+0xc], R7 ;  /* 0x00000c0702007986 */ /* 0x0007e8000c101906 */
[----:B------:R3:W-:Y:S04]  /*0320*/  STG.E desc[UR6][R2.64+0x10], R9 ;  /* 0x0000100902007986 */ /* 0x0007e8000c101906 */
[----:B------:R3:W-:Y:S04]  /*0330*/  STG.E desc[UR6][R2.64+0x14], R11 ;  /* 0x0000140b02007986 */ /* 0x0007e8000c101906 */
[----:B------:R3:W-:Y:S04]  /*0340*/  STG.E desc[UR6][R2.64+0x18], R13 ;  /* 0x0000180d02007986 */ /* 0x0007e8000c101906 */
[----:B------:R3:W-:Y:S01]  /*0350*/  STG.E desc[UR6][R2.64+0x1c], R15 ;  /* 0x00001c0f02007986 */ /* 0x0007e2000c101906 */
[----:B------:R-:W-:Y:S05]  /*0360*/  @P1 BRA `(.L_x_1) ;  /* 0xfffffffc00681947 */ /* 0x000fea000383ffff */
.L_x_0:
[----:B0-----:R-:W-:Y:S05]  /*0370*/  @!P0 EXIT ;  /* 0x000000000000894d */ /* 0x001fea0003800000 */
[----:B------:R-:W-:Y:S02]  /*0380*/  ISETP.GE.U32.AND P0, PT, R8, 0x8, PT ;  /* 0x000000080800780c */ /* 0x000fe40003f06070 */
[----:B------:R-:W-:-:S04]  /*0390*/  LOP3.LUT R6, R4, 0x7, RZ, 0xc0, !PT ;  /* 0x0000000704067812 */ /* 0x000fc800078ec0ff */
[----:B------:R-:W-:-:S07]  /*03a0*/  ISETP.NE.AND P1, PT, R6, RZ, PT ;  /* 0x000000ff0600720c */ /* 0x000fce0003f25270 */
[----:B------:R-:W-:Y:S06]  /*03b0*/  @!P0 BRA `(.L_x_2) ;  /* 0x0000000000488947 */ /* 0x000fec0003800000 */
[----:B---3--:R-:W0:Y:S01]  /*03c0*/  LDC.64 R2, c[0x0][0x388] ;  /* 0x0000e200ff027b82 */ /* 0x008e220000000a00 */
[C---:B------:R-:W-:Y:S01]  /*03d0*/  IADD3 R5, PT, PT, R0.reuse, 0x1, RZ ;  /* 0x0000000100057810 */ /* 0x040fe20007ffe0ff */
[C---:B------:R-:W-:Y:S01]  /*03e0*/  VIADD R7, R0.reuse, 0x2 ;  /* 0x0000000200077836 */ /* 0x040fe20000000000 */
[C---:B------:R-:W-:Y:S01]  /*03f0*/  IADD3 R11, PT, PT, R0.reuse, 0x4, RZ ;  /* 0x00000004000b7810 */ /* 0x040fe20007ffe0ff */
[C---:B------:R-:W-:Y:S01]  /*0400*/  VIADD R9, R0.reuse, 0x3 ;  /* 0x0000000300097836 */ /* 0x040fe20000000000 */
[C---:B------:R-:W-:Y:S01]  /*0410*/  IADD3 R15, PT, PT, R0.reuse, 0x6, RZ ;  /* 0x00000006000f7810 */ /* 0x040fe20007ffe0ff */
[C---:B------:R-:W-:Y:S02]  /*0420*/  VIADD R13, R0.reuse, 0x5 ;  /* 0x00000005000d7836 */ /* 0x040fe40000000000 */
[C---:B------:R-:W-:Y:S02]  /*0430*/  VIADD R17, R0.reuse, 0x7 ;  /* 0x0000000700117836 */ /* 0x040fe40000000000 */
[----:B0-----:R-:W-:-:S05]  /*0440*/  IMAD.WIDE.U32 R2, R0, 0x4, R2 ;  /* 0x0000000400027825 */ /* 0x001fca00078e0002 */
[----:B------:R-:W-:Y:S04]  /*0450*/  STG.E desc[UR6][R2.64+0x4], R5 ;  /* 0x0000040502007986 */ /* 0x000fe8000c101906 */
[----:B------:R-:W-:Y:S04]  /*0460*/  STG.E desc[UR6][R2.64+0x8], R7 ;  /* 0x0000080702007986 */ /* 0x000fe8000c101906 */
[----:B------:R-:W-:Y:S04]  /*0470*/  STG.E desc[UR6][R2.64+0xc], R9 ;  /* 0x00000c0902007986 */ /* 0x000fe8000c101906 */
[----:B------:R-:W-:Y:S04]  /*0480*/  STG.E desc[UR6][R2.64+0x10], R11 ;  /* 0x0000100b02007986 */ /* 0x000fe8000c101906 */
[----:B------:R-:W-:Y:S04]  /*0490*/  STG.E desc[UR6][R2.64+0x14], R13 ;  /* 0x0000140d02007986 */ /* 0x000fe8000c101906 */
[----:B------:R-:W-:Y:S04]  /*04a0*/  STG.E desc[UR6][R2.64+0x18], R15 ;  /* 0x0000180f02007986 */ /* 0x000fe8000c101906 */
[----:B------:R-:W-:Y:S04]  /*04b0*/  STG.E desc[UR6][R2.64+0x1c], R17 ;  /* 0x00001c1102007986 */ /* 0x000fe8000c101906 */
[----:B------:R0:W-:Y:S02]  /*04c0*/  STG.E desc[UR6][R2.64], R0 ;  /* 0x0000000002007986 */ /* 0x0001e4000c101906 */
[----:B0-----:R-:W-:-:S07]  /*04d0*/  IADD3 R0, PT, PT, R0, 0x8, RZ ;  /* 0x0000000800007810 */ /* 0x001fce0007ffe0ff */
.L_x_2:
[----:B------:R-:W-:Y:S05]  /*04e0*/  @!P1 EXIT ;  /* 0x000000000000994d */ /* 0x000fea0003800000 */
[----:B------:R-:W-:Y:S02]  /*04f0*/  ISETP.GE.U32.AND P0, PT, R6, 0x4, PT ;  /* 0x000000040600780c */ /* 0x000fe40003f06070 */
[----:B------:R-:W-:-:S04]  /*0500*/  LOP3.LUT R4, R4, 0x3, RZ, 0xc0, !PT ;  /* 0x0000000304047812 */ /* 0x000fc800078ec0ff */
[----:B------:R-:W-:-:S07]  /*0510*/  ISETP.NE.AND P1, PT, R4, RZ, PT ;  /* 0x000000ff0400720c */ /* 0x000fce0003f25270 */
[----:B------:R-:W-:Y:S06]  /*0520*/  @!P0 BRA `(.L_x_3) ;  /* 0x0000000000288947 */ /* 0x000fec0003800000 */
[----:B---3--:R-:W0:Y:S01]  /*0530*/  LDC.64 R2, c[0x0][0x388] ;  /* 0x0000e200ff027b82 */ /* 0x008e220000000a00 */
[C---:B------:R-:W-:Y:S01]  /*0540*/  VIADD R5, R0.reuse, 0x1 ;  /* 0x0000000100057836 */ /* 0x040fe20000000000 */
[C---:B------:R-:W-:Y:S01]  /*0550*/  IADD3 R7, PT, PT, R0.reuse, 0x2, RZ ;  /* 0x0000000200077810 */ /* 0x040fe20007ffe0ff */
[C---:B------:R-:W-:Y:S02]  /*0560*/  VIADD R9, R0.reuse, 0x3 ;  /* 0x0000000300097836 */ /* 0x040fe40000000000 */
[----:B0-----:R-:W-:-:S05]  /*0570*/  IMAD.WIDE.U32 R2, R0, 0x4, R2 ;  /* 0x0000000400027825 */ /* 0x001fca00078e0002 */
[----:B------:R-:W-:Y:S04]  /*0580*/  STG.E desc[UR6][R2.64+0x4], R5 ;  /* 0x0000040502007986 */ /* 0x000fe8000c101906 */
[----:B------:R-:W-:Y:S04]  /*0590*/  STG.E desc[UR6][R2.64+0x8], R7 ;  /* 0x0000080702007986 */ /* 0x000fe8000c101906 */
[----:B------:R-:W-:Y:S04]  /*05a0*/  STG.E desc[UR6][R2.64+0xc], R9 ;  /* 0x00000c0902007986 */ /* 0x000fe8000c101906 */
[----:B------:R0:W-:Y:S02]  /*05b0*/  STG.E desc[UR6][R2.64], R0 ;  /* 0x0000000002007986 */ /* 0x0001e4000c101906 */
[----:B0-----:R-:W-:-:S07]  /*05c0*/  IADD3 R0, PT, PT, R0, 0x4, RZ ;  /* 0x0000000400007810 */ /* 0x001fce0007ffe0ff */
.L_x_3:
[----:B------:R-:W-:Y:S05]  /*05d0*/  @!P1 EXIT ;  /* 0x000000000000994d */ /* 0x000fea0003800000 */
[----:B---3--:R-:W0:Y:S01]  /*05e0*/  LDC.64 R2, c[0x0][0x388] ;  /* 0x0000e200ff027b82 */ /* 0x008e220000000a00 */
[----:B------:R-:W-:Y:S02]  /*05f0*/  IMAD.MOV R4, RZ, RZ, -R4 ;  /* 0x000000ffff047224 */ /* 0x000fe400078e0a04 */
[----:B0-----:R-:W-:-:S07]  /*0600*/  IMAD.WIDE.U32 R2, R0, 0x4, R2 ;  /* 0x0000000400027825 */ /* 0x001fce00078e0002 */
.L_x_4:
[----:B------:R-:W-:Y:S01]  /*0610*/  IADD3 R4, PT, PT, R4, 0x1, RZ ;  /* 0x0000000104047810 */ /* 0x000fe20007ffe0ff */
[----:B------:R0:W-:Y:S03]  /*0620*/  STG.E desc[UR6][R2.64], R0 ;  /* 0x0000000002007986 */ /* 0x0001e6000c101906 */
[----:B------:R-:W-:Y:S02]  /*0630*/  ISETP.NE.AND P0, PT, R4, RZ, PT ;  /* 0x000000ff0400720c */ /* 0x000fe40003f05270 */
[----:B0-----:R-:W-:Y:S01]  /*0640*/  IADD3 R2, P1, PT, R2, 0x4, RZ ;  /* 0x0000000402027810 */ /* 0x001fe20007f3e0ff */
[----:B------:R-:W-:-:S03]  /*0650*/  VIADD R0, R0, 0x1 ;  /* 0x0000000100007836 */ /* 0x000fc60000000000 */
[----:B------:R-:W-:-:S07]  /*0660*/  IADD3.X R3, PT, PT, RZ, R3, RZ, P1, !PT ;  /* 0x00000003ff037210 */ /* 0x000fce0000ffe4ff */
[----:B------:R-:W-:Y:S05]  /*0670*/  @P0 BRA `(.L_x_4) ;  /* 0xfffffffc00e40947 */ /* 0x000fea000383ffff */
[----:B------:R-:W-:Y:S05]  /*0680*/  EXIT ;  /* 0x000000000000794d */ /* 0x000fea0003800000 */
.L_x_5:
[----:B------:R-:W-:-:S00]  /*0690*/  BRA `(.L_x_5) ;  /* 0xfffffffc00fc7947 */ /* 0x000fc0000383ffff */
[----:B------:R-:W-:-:S00]  /*06a0*/  NOP ;  /* 0x0000000000007918 */ /* 0x000fc00000000000 */
        /* <DEDUP_REMOVED lines=13> */
.L_x_12:


//--------------------- .text._Z7kernel1iPi       --------------------------
	.section	.text._Z7kernel1iPi,"ax",@progbits
	.align	128
        .global         _Z7kernel1iPi
        .type           _Z7kernel1iPi,@function
        .size           _Z7kernel1iPi,(.L_x_13 - _Z7kernel1iPi)
        .other          _Z7kernel1iPi,@"STO_CUDA_ENTRY STV_DEFAULT"
_Z7kernel1iPi:
.text._Z7kernel1iPi:
        /* <DEDUP_REMOVED lines=11> */
[----:B------:R-:W-:-:S05]  /*00b0*/  LOP3.LUT R5, R6, 0x7ffffff0, RZ, 0xc0, !PT ;  /* 0x7ffffff006057812 */ /* 0x000fca00078ec0ff */
[----:B------:R-:W-:Y:S01]  /*00c0*/  IMAD.MOV R0, RZ, RZ, -R5 ;  /* 0x000000ffff007224 */ /* 0x000fe200078e0a05 */
[----:B-1----:R-:W-:-:S04]  /*00d0*/  UIADD3 UR4, UP0, UPT, UR4, 0x20, URZ ;  /* 0x0000002004047890 */ /* 0x002fc8000ff1e0ff */
[----:B------:R-:W-:Y:S02]  /*00e0*/  UIADD3.X UR5, UPT, UPT, URZ, UR5, URZ, UP0, !UPT ;  /* 0x00000005ff057290 */ /* 0x000fe400087fe4ff */
[----:B------:R-:W-:-:S04]  /*00f0*/  IMAD.U32 R4, RZ, RZ, UR4 ;  /* 0x00000004ff047e24 */ /* 0x000fc8000f8e00ff */
[----:B------:R-:W-:-:S07]  /*0100*/  IMAD.U32 R7, RZ, RZ, UR5 ;  /* 0x00000005ff077e24 */ /* 0x000fce000f8e00ff */
.L_x_7:
[----:B------:R-:W-:Y:S01]  /*0110*/  IADD3 R0, PT, PT, R0, 0x10, RZ ;  /* 0x0000001000007810 */ /* 0x000fe20007ffe0ff */
[----:B-1----:R-:W-:Y:S02]  /*0120*/  IMAD.MOV.U32 R2, RZ, RZ, R4 ;  /* 0x000000ffff027224 */ /* 0x002fe400078e0004 */
[----:B------:R-:W-:Y:S01]  /*0130*/  IMAD.MOV.U32 R3, RZ, RZ, R7 ;  /* 0x000000ffff037224 */ /* 0x000fe200078e0007 */
[----:B------:R-:W-:Y:S02]  /*0140*/  ISETP.NE.AND P1, PT, R0, RZ, PT ;  /* 0x000000ff0000720c */ /* 0x000fe40003f25270 */
[----:B------:R-:W-:Y:S02]  /*0150*/  IADD3 R4, P2, PT, R2, 0x40, RZ ;  /* 0x0000004002047810 */ /* 0x000fe40007f5e0ff */
[----:B0-----:R1:W-:Y:S03]  /*0160*/  STG.E desc[UR6][R2.64+-0x20], RZ ;  /* 0xffffe0ff02007986 */ /* 0x0013e6000c101906 */
[----:B------:R-:W-:Y:S01]  /*0170*/  IMAD.X R7, RZ, RZ, R3, P2 ;  /* 0x000000ffff077224 */ /* 0x000fe200010e0603 */
[----:B------:R1:W-:Y:S04]  /*0180*/  STG.E desc[UR6][R2.64+-0x1c], RZ ;  /* 0xffffe4ff02007986 */ /* 0x0003e8000c101906 */
        /* <DEDUP_REMOVED lines=13> */
[----:B------:R1:W-:Y:S01]  /*0260*/  STG.E desc[UR6][R2.64+0x1c], RZ ;  /* 0x00001cff02007986 */ /* 0x0003e2000c101906 */
[----:B------:R-:W-:Y:S05]  /*0270*/  @P1 BRA `(.L_x_7) ;  /* 0xfffffffc00a41947 */ /* 0x000fea000383ffff */
.L_x_6:
[----:B0-----:R-:W-:Y:S05]  /*0280*/  @!P0 EXIT ;  /* 0x000000000000894d */ /* 0x001fea0003800000 */
[----:B------:R-:W-:Y:S02]  /*0290*/  ISETP.GE.U32.AND P0, PT, R8, 0x8, PT ;  /* 0x000000080800780c */ /* 0x000fe40003f06070 */
[----:B------:R-:W-:-:S04]  /*02a0*/  LOP3.LUT R4, R6, 0x7, RZ, 0xc0, !PT ;  /* 0x0000000706047812 */ /* 0x000fc800078ec0ff */
[----:B------:R-:W-:-:S07]  /*02b0*/  ISETP.NE.AND P1, PT, R4, RZ, PT ;  /* 0x000000ff0400720c */ /* 0x000fce0003f25270 */
[----:B------:R-:W-:Y:S06]  /*02c0*/  @!P0 BRA `(.L_x_8) ;  /* 0x00000000002c8947 */ /* 0x000fec0003800000 */
[----:B-1----:R-:W0:Y:S02]  /*02d0*/  LDC.64 R2, c[0x0][0x388] ;  /* 0x0000e200ff027b82 */ /* 0x002e240000000a00 */
[----:B0-----:R-:W-:-:S04]  /*02e0*/  IMAD.WIDE.U32 R2, R5, 0x4, R2 ;  /* 0x0000000405027825 */ /* 0x001fc800078e0002 */
[----:B------:R-:W-:Y:S01]  /*02f0*/  VIADD R5, R5, 0x8 ;  /* 0x0000000805057836 */ /* 0x000fe20000000000 */
[----:B------:R0:W-:Y:S04]  /*0300*/  STG.E desc[UR6][R2.64], RZ ;  /* 0x000000ff02007986 */ /* 0x0001e8000c101906 */
[----:B------:R0:W-:Y:S04]  /*0310*/  STG.E desc[UR6][R2.64+0x4], RZ ;  /* 0x000004ff02007986 */ /* 0x0001e8000c101906 */
[----:B------:R0:W-:Y:S04]  /*0320*/  STG.E desc[UR6][R2.64+0x8], RZ ;  /* 0x000008ff02007986 */ /* 0x0001e8000c101906 */
[----:B------:R0:W-:Y:S04]  /*0330*/  STG.E desc[UR6][R2.64+0xc], RZ ;  /* 0x00000cff02007986 */ /* 0x0001e8000c101906 */
[----:B------:R0:W-:Y:S04]  /*0340*/  STG.E desc[UR6][R2.64+0x10], RZ ;  /* 0x000010ff02007986 */ /* 0x0001e8000c101906 */
[----:B------:R0:W-:Y:S04]  /*0350*/  STG.E desc[UR6][R2.64+0x14], RZ ;  /* 0x000014ff02007986 */ /* 0x0001e8000c101906 */
[----:B------:R0:W-:Y:S04]  /*0360*/  STG.E desc[UR6][R2.64+0x18], RZ ;  /* 0x000018ff02007986 */ /* 0x0001e8000c101906 */
[----:B------:R0:W-:Y:S02]  /*0370*/  STG.E desc[UR6][R2.64+0x1c], RZ ;  /* 0x00001cff02007986 */ /* 0x0001e4000c101906 */
.L_x_8:
[----:B------:R-:W-:Y:S05]  /*0380*/  @!P1 EXIT ;  /* 0x000000000000994d */ /* 0x000fea0003800000 */
[----:B------:R-:W-:Y:S02]  /*0390*/  ISETP.GE.U32.AND P0, PT, R4, 0x4, PT ;  /* 0x000000040400780c */ /* 0x000fe40003f06070 */
[----:B------:R-:W-:-:S04]  /*03a0*/  LOP3.LUT R0, R6, 0x3, RZ, 0xc0, !PT ;  /* 0x0000000306007812 */ /* 0x000fc800078ec0ff */
[----:B------:R-:W-:-:S07]  /*03b0*/  ISETP.NE.AND P1, PT, R0, RZ, PT ;  /* 0x000000ff0000720c */ /* 0x000fce0003f25270 */
[----:B------:R-:W-:Y:S06]  /*03c0*/  @!P0 BRA `(.L_x_9) ;  /* 0x00000000001c8947 */ /* 0x000fec0003800000 */
[----:B01----:R-:W0:Y:S02]  /*03d0*/  LDC.64 R2, c[0x0][0x388] ;  /* 0x0000e200ff027b82 */ /* 0x003e240000000a00 */
[----:B0-----:R-:W-:-:S04]  /*03e0*/  IMAD.WIDE.U32 R2, R5, 0x4, R2 ;  /* 0x0000000405027825 */ /* 0x001fc800078e0002 */
[----:B------:R-:W-:Y:S01]  /*03f0*/  VIADD R5, R5, 0x4 ;  /* 0x0000000405057836 */ /* 0x000fe20000000000 */
[----:B------:R2:W-:Y:S04]  /*0400*/  STG.E desc[UR6][R2.64], RZ ;  /* 0x000000ff02007986 */ /* 0x0005e8000c101906 */
[----:B------:R2:W-:Y:S04]  /*0410*/  STG.E desc[UR6][R2.64+0x4], RZ ;  /* 0x000004ff02007986 */ /* 0x0005e8000c101906 */
[----:B------:R2:W-:Y:S04]  /*0420*/  STG.E desc[UR6][R2.64+0x8], RZ ;  /* 0x000008ff02007986 */ /* 0x0005e8000c101906 */
[----:B------:R2:W-:Y:S02]  /*0430*/  STG.E desc[UR6][R2.64+0xc], RZ ;  /* 0x00000cff02007986 */ /* 0x0005e4000c101906 */
.L_x_9:
[----:B------:R-:W-:Y:S05]  /*0440*/  @!P1 EXIT ;  /* 0x000000000000994d */ /* 0x000fea0003800000 */
[----:B012---:R-:W0:Y:S01]  /*0450*/  LDC.64 R2, c[0x0][0x388] ;  /* 0x0000e200ff027b82 */ /* 0x007e220000000a00 */
[----:B------:R-:W-:Y:S01]  /*0460*/  IADD3 R0, PT, PT, -R0, RZ, RZ ;  /* 0x000000ff00007210 */ /* 0x000fe20007ffe1ff */
[----:B0-----:R-:W-:-:S07]  /*0470*/  IMAD.WIDE.U32 R2, R5, 0x4, R2 ;  /* 0x0000000405027825 */ /* 0x001fce00078e0002 */
.L_x_10:
[----:B------:R-:W-:Y:S01]  /*0480*/  VIADD R0, R0, 0x1 ;  /* 0x0000000100007836 */ /* 0x000fe20000000000 */
[----:B------:R0:W-:Y:S04]  /*0490*/  STG.E desc[UR6][R2.64], RZ ;  /* 0x000000ff02007986 */ /* 0x0001e8000c101906 */
[----:B------:R-:W-:Y:S02]  /*04a0*/  ISETP.NE.AND P0, PT, R0, RZ, PT ;  /* 0x000000ff0000720c */ /* 0x000fe40003f05270 */
[----:B0-----:R-:W-:-:S05]  /*04b0*/  IADD3 R2, P1, PT, R2, 0x4, RZ ;  /* 0x0000000402027810 */ /* 0x001fca0007f3e0ff */
[----:B------:R-:W-:-:S06]  /*04c0*/  IMAD.X R3, RZ, RZ, R3, P1 ;  /* 0x000000ffff037224 */ /* 0x000fcc00008e0603 */
[----:B------:R-:W-:Y:S05]  /*04d0*/  @P0 BRA `(.L_x_10) ;  /* 0xfffffffc00e80947 */ /* 0x000fea000383ffff */
[----:B------:R-:W-:Y:S05]  /*04e0*/  EXIT ;  /* 0x000000000000794d */ /* 0x000fea0003800000 */
.L_x_11:
        /* <DEDUP_REMOVED lines=9> */
.L_x_13:


//--------------------- .nv.shared.reserved.0     --------------------------
	.section	.nv.shared.reserved.0,"aw",@nobits
	.weak		__nv_reservedSMEM_offset_0_alias
	.size		__nv_reservedSMEM_offset_0_alias, 0, 64
	.other		__nv_reservedSMEM_offset_0_alias,@"STO_CUDA_RESERVED_SHARED STV_DEFAULT"
__nv_reservedSMEM_offset_0_alias:
	.zero		0
	.zero		64


//--------------------- .nv.constant0._Z7kernel2iPi --------------------------
	.section	.nv.constant0._Z7kernel2iPi,"a",@progbits
	.sectionflags	@""
	.align	4
.nv.constant0._Z7kernel2iPi:
	.zero		912


//--------------------- .nv.constant0._Z7kernel1iPi --------------------------
	.section	.nv.constant0._Z7kernel1iPi,"a",@progbits
	.sectionflags	@""
	.align	4
.nv.constant0._Z7kernel1iPi:
	.zero		912


//--------------------- SYMBOLS --------------------------

	.type		.nv.reservedSmem.offset0,@object
	.size		.nv.reservedSmem.offset0,0x4
